//
// Generated by NVIDIA NVVM Compiler
//
// Compiler Build ID: CL-36424714
// Cuda compilation tools, release 13.0, V13.0.88
// Based on NVVM 20.0.0
//

.version 9.0
.target sm_100
.address_size 64

	// .globl	_Z34doubleArrayElementwiseSquareKernelPdS_i

.visible .entry _Z34doubleArrayElementwiseSquareKernelPdS_i(
	.param .u64 .ptr .align 1 _Z34doubleArrayElementwiseSquareKernelPdS_i_param_0,
	.param .u64 .ptr .align 1 _Z34doubleArrayElementwiseSquareKernelPdS_i_param_1,
	.param .u32 _Z34doubleArrayElementwiseSquareKernelPdS_i_param_2
)
{
	.reg .pred 	%p<2>;
	.reg .b32 	%r<6>;
	.reg .b64 	%rd<8>;
	.reg .b64 	%fd<3>;

	ld.param.u64 	%rd1, [_Z34doubleArrayElementwiseSquareKernelPdS_i_param_0];
	ld.param.u64 	%rd2, [_Z34doubleArrayElementwiseSquareKernelPdS_i_param_1];
	ld.param.u32 	%r2, [_Z34doubleArrayElementwiseSquareKernelPdS_i_param_2];
	mov.u32 	%r3, %ctaid.x;
	mov.u32 	%r4, %ntid.x;
	mov.u32 	%r5, %tid.x;
	mad.lo.s32 	%r1, %r3, %r4, %r5;
	setp.ge.s32 	%p1, %r1, %r2;
	@%p1 bra 	$L__BB0_2;
	cvta.to.global.u64 	%rd3, %rd1;
	cvta.to.global.u64 	%rd4, %rd2;
	mul.wide.s32 	%rd5, %r1, 8;
	add.s64 	%rd6, %rd3, %rd5;
	ld.global.f64 	%fd1, [%rd6];
	mul.f64 	%fd2, %fd1, %fd1;
	add.s64 	%rd7, %rd4, %rd5;
	st.global.f64 	[%rd7], %fd2;
$L__BB0_2:
	ret;

}


// ===== COMPILED SASS (sm_100) =====

	.target	sm_100

	.elftype	@"ET_EXEC"


//--------------------- .note.nv.tkinfo           --------------------------
	.section	.note.nv.tkinfo,"",@"SHT_NOTE"
	.sectionflags	@"SHF_NOTE_NV_TKINFO"
	.tkinfo
        /*0018*/ 	.word	0x00000002
        /*0030*/ 	.string	""
        /*0030*/ 	.string	"ptxas"
        /*0030*/ 	.string	"Cuda compilation tools, release 13.0, V13.0.88"
        /*0030*/ 	.string	"Build cuda_13.0.r13.0/compiler.36424714_0"
        /*0030*/ 	.string	"-arch sm_100 -m 64 "



//--------------------- .note.nv.cuinfo           --------------------------
	.section	.note.nv.cuinfo,"",@"SHT_NOTE"
	.sectionflags	@"SHF_NOTE_NV_CUINFO"
        /*0018*/ 	.short	0x0002
        /*001a*/ 	.short	0x0064
        /*001c*/ 	.short	0x0082
	.zero		2


//--------------------- .nv.info                  --------------------------
	.section	.nv.info,"",@"SHT_CUDA_INFO"
	.align	4


	//----- nvinfo : EIATTR_REGCOUNT
	.align		4
        /*0000*/ 	.byte	0x04, 0x2f
        /*0002*/ 	.short	(.L_1 - .L_0)
	.align		4
.L_0:
        /*0004*/ 	.word	index@(_Z34doubleArrayElementwiseSquareKernelPdS_i)
        /*0008*/ 	.word	0x0000000c


	//----- nvinfo : EIATTR_FRAME_SIZE
	.align		4
.L_1:
        /*000c*/ 	.byte	0x04, 0x11
        /*000e*/ 	.short	(.L_3 - .L_2)
	.align		4
.L_2:
        /*0010*/ 	.word	index@(_Z34doubleArrayElementwiseSquareKernelPdS_i)
        /*0014*/ 	.word	0x00000000


	//----- nvinfo : EIATTR_MIN_STACK_SIZE
	.align		4
.L_3:
        /*0018*/ 	.byte	0x04, 0x12
        /*001a*/ 	.short	(.L_5 - .L_4)
	.align		4
.L_4:
        /*001c*/ 	.word	index@(_Z34doubleArrayElementwiseSquareKernelPdS_i)
        /*0020*/ 	.word	0x00000000
.L_5:


//--------------------- .nv.compat                --------------------------
	.section	.nv.compat,"",@"SHT_CUDA_COMPAT_INFO"
	.align	4
        /*0000*/ 	.byte	0x02, 0x09, 0x00, 0x00, 0x02, 0x02, 0x01, 0x00, 0x02, 0x05, 0x05, 0x00, 0x03, 0x07, 0x01, 0x01
        /*0010*/ 	.byte	0x02, 0x03, 0x00, 0x00, 0x02, 0x06, 0x01, 0x00, 0x04, 0x0b, 0x08, 0x00, 0x01, 0x00, 0x00, 0x00
        /*0020*/ 	.byte	0x00, 0x00, 0x00, 0x00


//--------------------- .nv.info._Z34doubleArrayElementwiseSquareKernelPdS_i --------------------------
	.section	.nv.info._Z34doubleArrayElementwiseSquareKernelPdS_i,"",@"SHT_CUDA_INFO"
	.sectionflags	@""
	.align	4


	//----- nvinfo : EIATTR_CUDA_API_VERSION
	.align		4
        /*0000*/ 	.byte	0x04, 0x37
        /*0002*/ 	.short	(.L_7 - .L_6)
.L_6:
        /*0004*/ 	.word	0x00000082


	//----- nvinfo : EIATTR_KPARAM_INFO
	.align		4
.L_7:
        /*0008*/ 	.byte	0x04, 0x17
        /*000a*/ 	.short	(.L_9 - .L_8)
.L_8:
        /*000c*/ 	.word	0x00000000
        /*0010*/ 	.short	0x0002
        /*0012*/ 	.short	0x0010
        /*0014*/ 	.byte	0x00, 0xf0, 0x11, 0x00


	//----- nvinfo : EIATTR_KPARAM_INFO
	.align		4
.L_9:
        /*0018*/ 	.byte	0x04, 0x17
        /*001a*/ 	.short	(.L_11 - .L_10)
.L_10:
        /*001c*/ 	.word	0x00000000
        /*0020*/ 	.short	0x0001
        /*0022*/ 	.short	0x0008
        /*0024*/ 	.byte	0x00, 0xf5, 0x21, 0x00


	//----- nvinfo : EIATTR_KPARAM_INFO
	.align		4
.L_11:
        /*0028*/ 	.byte	0x04, 0x17
        /*002a*/ 	.short	(.L_13 - .L_12)
.L_12:
        /*002c*/ 	.word	0x00000000
        /*0030*/ 	.short	0x0000
        /*0032*/ 	.short	0x0000
        /*0034*/ 	.byte	0x00, 0xf5, 0x21, 0x00


	//----- nvinfo : EIATTR_SPARSE_MMA_MASK
	.align		4
.L_13:
        /*0038*/ 	.byte	0x03, 0x50
        /*003a*/ 	.short	0x0000


	//----- nvinfo : EIATTR_MAXREG_COUNT
	.align		4
        /*003c*/ 	.byte	0x03, 0x1b
        /*003e*/ 	.short	0x00ff


	//----- nvinfo : EIATTR_MERCURY_ISA_VERSION
	.align		4
        /*0040*/ 	.byte	0x03, 0x5f
        /*0042*/ 	.short	0x0101


	//----- nvinfo : EIATTR_VRC_CTA_INIT_COUNT
	.align		4
        /*0044*/ 	.byte	0x02, 0x4a
	.zero		1
	.zero		1


	//----- nvinfo : EIATTR_EXIT_INSTR_OFFSETS
	.align		4
        /*0048*/ 	.byte	0x04, 0x1c
        /*004a*/ 	.short	(.L_15 - .L_14)


	//   ....[0]....
.L_14:
        /*004c*/ 	.word	0x00000070


	//   ....[1]....
        /*0050*/ 	.word	0x00000100


	//----- nvinfo : EIATTR_CBANK_PARAM_SIZE
	.align		4
.L_15:
        /*0054*/ 	.byte	0x03, 0x19
        /*0056*/ 	.short	0x0014


	//----- nvinfo : EIATTR_PARAM_CBANK
	.align		4
        /*0058*/ 	.byte	0x04, 0x0a
        /*005a*/ 	.short	(.L_17 - .L_16)
	.align		4
.L_16:
        /*005c*/ 	.word	index@(.nv.constant0._Z34doubleArrayElementwiseSquareKernelPdS_i)
        /*0060*/ 	.short	0x0380
        /*0062*/ 	.short	0x0014


	//----- nvinfo : EIATTR_SW_WAR
	.align		4
.L_17:
        /*0064*/ 	.byte	0x04, 0x36
        /*0066*/ 	.short	(.L_19 - .L_18)
.L_18:
        /*0068*/ 	.word	0x00000008
.L_19:


//--------------------- .nv.callgraph             --------------------------
	.section	.nv.callgraph,"",@"SHT_CUDA_CALLGRAPH"
	.align	4
	.sectionentsize	8
	.align		4
        /*0000*/ 	.word	0x00000000
	.align		4
        /*0004*/ 	.word	0xffffffff
	.align		4
        /*0008*/ 	.word	0x00000000
	.align		4
        /*000c*/ 	.word	0xfffffffe
	.align		4
        /*0010*/ 	.word	0x00000000
	.align		4
        /*0014*/ 	.word	0xfffffffd
	.align		4
        /*0018*/ 	.word	0x00000000
	.align		4
        /*001c*/ 	.word	0xfffffffc


//--------------------- .text._Z34doubleArrayElementwiseSquareKernelPdS_i --------------------------
	.section	.text._Z34doubleArrayElementwiseSquareKernelPdS_i,"ax",@progbits
	.align	128
        .global         _Z34doubleArrayElementwiseSquareKernelPdS_i
        .type           _Z34doubleArrayElementwiseSquareKernelPdS_i,@function
        .size           _Z34doubleArrayElementwiseSquareKernelPdS_i,(.L_x_1 - _Z34doubleArrayElementwiseSquareKernelPdS_i)
        .other          _Z34doubleArrayElementwiseSquareKernelPdS_i,@"STO_CUDA_ENTRY STV_DEFAULT"
_Z34doubleArrayElementwiseSquareKernelPdS_i:
.text._Z34doubleArrayElementwiseSquareKernelPdS_i:
[----:B------:R-:W-:Y:S01]  /*0000*/  LDC R1, c[0x0][0x37c] ;  /* 0x0000df00ff017b82 */ /* 0x000fe20000000800 */
[----:B------:R-:W0:Y:S07]  /*0010*/  S2R R0, SR_TID.X ;  /* 0x0000000000007919 */ /* 0x000e2e0000002100 */
[----:B------:R-:W0:Y:S01]  /*0020*/  S2UR UR4, SR_CTAID.X ;  /* 0x00000000000479c3 */ /* 0x000e220000002500 */
[----:B------:R-:W1:Y:S07]  /*0030*/  LDCU UR5, c[0x0][0x390] ;  /* 0x00007200ff0577ac */ /* 0x000e6e0008000800 */
[----:B------:R-:W0:Y:S02]  /*0040*/  LDC R9, c[0x0][0x360] ;  /* 0x0000d800ff097b82 */ /* 0x000e240000000800 */
[----:B0-----:R-:W-:-:S05]  /*0050*/  IMAD R9, R9, UR4, R0 ;  /* 0x0000000409097c24 */ /* 0x001fca000f8e0200 */
[----:B-1----:R-:W-:-:S13]  /*0060*/  ISETP.GE.AND P0, PT, R9, UR5, PT ;  /* 0x0000000509007c0c */ /* 0x002fda000bf06270 */
[----:B------:R-:W-:Y:S05]  /*0070*/  @P0 EXIT ;  /* 0x000000000000094d */ /* 0x000fea0003800000 */
[----:B------:R-:W0:Y:S01]  /*0080*/  LDC.64 R2, c[0x0][0x380] ;  /* 0x0000e000ff027b82 */ /* 0x000e220000000a00 */
[----:B------:R-:W1:Y:S07]  /*0090*/  LDCU.64 UR4, c[0x0][0x358] ;  /* 0x00006b00ff0477ac */ /* 0x000e6e0008000a00 */
[----:B------:R-:W2:Y:S01]  /*00a0*/  LDC.64 R6, c[0x0][0x388] ;  /* 0x0000e200ff067b82 */ /* 0x000ea20000000a00 */
[----:B0-----:R-:W-:-:S06]  /*00b0*/  IMAD.WIDE R2, R9, 0x8, R2 ;  /* 0x0000000809027825 */ /* 0x001fcc00078e0202 */
[----:B-1----:R-:W3:Y:S01]  /*00c0*/  LDG.E.64 R2, desc[UR4][R2.64] ;  /* 0x0000000402027981 */ /* 0x002ee2000c1e1b00 */
[----:B--2---:R-:W-:Y:S01]  /*00d0*/  IMAD.WIDE R6, R9, 0x8, R6 ;  /* 0x0000000809067825 */ /* 0x004fe200078e0206 */
[----:B---3--:R-:W-:-:S07]  /*00e0*/  DMUL R4, R2, R2 ;  /* 0x0000000202047228 */ /* 0x008fce0000000000 */
[----:B------:R-:W-:Y:S01]  /*00f0*/  STG.E.64 desc[UR4][R6.64], R4 ;  /* 0x0000000406007986 */ /* 0x000fe2000c101b04 */
[----:B------:R-:W-:Y:S05]  /*0100*/  EXIT ;  /* 0x000000000000794d */ /* 0x000fea0003800000 */
.L_x_0:
[----:B------:R-:W-:-:S00]  /*0110*/  BRA `(.L_x_0) ;  /* 0xfffffffc00fc7947 */ /* 0x000fc0000383ffff */
[----:B------:R-:W-:-:S00]  /*0120*/  NOP ;  /* 0x0000000000007918 */ /* 0x000fc00000000000 */
        /* <DEDUP_REMOVED lines=13> */
.L_x_1:


//--------------------- .nv.shared.reserved.0     --------------------------
	.section	.nv.shared.reserved.0,"aw",@nobits
	.weak		__nv_reservedSMEM_offset_0_alias
	.size		__nv_reservedSMEM_offset_0_alias, 0, 64
	.other		__nv_reservedSMEM_offset_0_alias,@"STO_CUDA_RESERVED_SHARED STV_DEFAULT"
__nv_reservedSMEM_offset_0_alias:
	.zero		0
	.zero		64


//--------------------- .nv.constant0._Z34doubleArrayElementwiseSquareKernelPdS_i --------------------------
	.section	.nv.constant0._Z34doubleArrayElementwiseSquareKernelPdS_i,"a",@progbits
	.sectionflags	@""
	.align	4
.nv.constant0._Z34doubleArrayElementwiseSquareKernelPdS_i:
	.zero		916


//--------------------- SYMBOLS --------------------------

	.type		.nv.reservedSmem.offset0,@object
	.size		.nv.reservedSmem.offset0,0x4
